//
// Generated by NVIDIA NVVM Compiler
//
// Compiler Build ID: CL-36424714
// Cuda compilation tools, release 13.0, V13.0.88
// Based on NVVM 20.0.0
//

.version 9.0
.target sm_100
.address_size 64

	// .globl	_Z13matMultKernelPfS_S_i

.visible .entry _Z13matMultKernelPfS_S_i(
	.param .u64 .ptr .align 1 _Z13matMultKernelPfS_S_i_param_0,
	.param .u64 .ptr .align 1 _Z13matMultKernelPfS_S_i_param_1,
	.param .u64 .ptr .align 1 _Z13matMultKernelPfS_S_i_param_2,
	.param .u32 _Z13matMultKernelPfS_S_i_param_3
)
{
	.reg .pred 	%p<10>;
	.reg .b32 	%r<40>;
	.reg .b32 	%f<67>;
	.reg .b64 	%rd<67>;

	ld.param.u64 	%rd14, [_Z13matMultKernelPfS_S_i_param_0];
	ld.param.u64 	%rd15, [_Z13matMultKernelPfS_S_i_param_1];
	ld.param.u32 	%r18, [_Z13matMultKernelPfS_S_i_param_3];
	cvta.to.global.u64 	%rd1, %rd15;
	cvta.to.global.u64 	%rd2, %rd14;
	mov.u32 	%r19, %ctaid.y;
	mov.u32 	%r20, %ntid.y;
	mov.u32 	%r21, %tid.y;
	mad.lo.s32 	%r1, %r19, %r20, %r21;
	mov.u32 	%r22, %ctaid.x;
	mov.u32 	%r23, %ntid.x;
	mov.u32 	%r24, %tid.x;
	mad.lo.s32 	%r2, %r22, %r23, %r24;
	max.s32 	%r25, %r1, %r2;
	setp.ge.s32 	%p1, %r25, %r18;
	@%p1 bra 	$L__BB0_13;
	mul.lo.s32 	%r3, %r18, %r1;
	and.b32  	%r4, %r18, 7;
	setp.lt.u32 	%p2, %r18, 8;
	mov.b32 	%r38, 0;
	mov.f32 	%f66, 0f00000000;
	@%p2 bra 	$L__BB0_4;
	and.b32  	%r38, %r18, 2147483640;
	neg.s32 	%r36, %r38;
	mul.wide.s32 	%rd16, %r18, 4;
	add.s64 	%rd3, %rd1, %rd16;
	shl.b32 	%r7, %r18, 3;
	mul.wide.s32 	%rd17, %r18, 8;
	add.s64 	%rd4, %rd1, %rd17;
	mul.wide.s32 	%rd18, %r18, 12;
	add.s64 	%rd5, %rd1, %rd18;
	mul.wide.s32 	%rd19, %r18, 16;
	add.s64 	%rd6, %rd1, %rd19;
	mul.wide.s32 	%rd20, %r18, 20;
	add.s64 	%rd7, %rd1, %rd20;
	mul.wide.s32 	%rd21, %r18, 24;
	add.s64 	%rd8, %rd1, %rd21;
	mul.wide.s32 	%rd22, %r18, 28;
	add.s64 	%rd9, %rd1, %rd22;
	mul.wide.u32 	%rd23, %r3, 4;
	add.s64 	%rd24, %rd23, %rd2;
	add.s64 	%rd66, %rd24, 16;
	mov.f32 	%f66, 0f00000000;
	mov.u32 	%r35, %r2;
$L__BB0_3:
	.pragma "nounroll";
	mul.wide.s32 	%rd25, %r35, 4;
	add.s64 	%rd26, %rd3, %rd25;
	add.s64 	%rd27, %rd4, %rd25;
	add.s64 	%rd28, %rd5, %rd25;
	add.s64 	%rd29, %rd6, %rd25;
	add.s64 	%rd30, %rd7, %rd25;
	add.s64 	%rd31, %rd8, %rd25;
	add.s64 	%rd32, %rd9, %rd25;
	add.s64 	%rd33, %rd1, %rd25;
	ld.global.f32 	%f16, [%rd66+-16];
	ld.global.f32 	%f17, [%rd33];
	fma.rn.f32 	%f18, %f16, %f17, %f66;
	ld.global.f32 	%f19, [%rd66+-12];
	ld.global.f32 	%f20, [%rd26];
	fma.rn.f32 	%f21, %f19, %f20, %f18;
	ld.global.f32 	%f22, [%rd66+-8];
	ld.global.f32 	%f23, [%rd27];
	fma.rn.f32 	%f24, %f22, %f23, %f21;
	ld.global.f32 	%f25, [%rd66+-4];
	ld.global.f32 	%f26, [%rd28];
	fma.rn.f32 	%f27, %f25, %f26, %f24;
	ld.global.f32 	%f28, [%rd66];
	ld.global.f32 	%f29, [%rd29];
	fma.rn.f32 	%f30, %f28, %f29, %f27;
	ld.global.f32 	%f31, [%rd66+4];
	ld.global.f32 	%f32, [%rd30];
	fma.rn.f32 	%f33, %f31, %f32, %f30;
	ld.global.f32 	%f34, [%rd66+8];
	ld.global.f32 	%f35, [%rd31];
	fma.rn.f32 	%f36, %f34, %f35, %f33;
	ld.global.f32 	%f37, [%rd66+12];
	ld.global.f32 	%f38, [%rd32];
	fma.rn.f32 	%f66, %f37, %f38, %f36;
	add.s32 	%r36, %r36, 8;
	add.s32 	%r35, %r35, %r7;
	add.s64 	%rd66, %rd66, 32;
	setp.ne.s32 	%p3, %r36, 0;
	@%p3 bra 	$L__BB0_3;
$L__BB0_4:
	setp.eq.s32 	%p4, %r4, 0;
	@%p4 bra 	$L__BB0_12;
	and.b32  	%r13, %r18, 3;
	setp.lt.u32 	%p5, %r4, 4;
	@%p5 bra 	$L__BB0_7;
	add.s32 	%r27, %r38, %r3;
	mul.wide.u32 	%rd34, %r27, 4;
	add.s64 	%rd35, %rd2, %rd34;
	ld.global.f32 	%f40, [%rd35];
	mad.lo.s32 	%r28, %r38, %r18, %r2;
	mul.wide.s32 	%rd36, %r28, 4;
	add.s64 	%rd37, %rd1, %rd36;
	ld.global.f32 	%f41, [%rd37];
	fma.rn.f32 	%f42, %f40, %f41, %f66;
	cvt.u64.u32 	%rd38, %r3;
	cvt.u64.u32 	%rd39, %r38;
	add.s64 	%rd40, %rd39, %rd38;
	shl.b64 	%rd41, %rd40, 2;
	add.s64 	%rd42, %rd2, %rd41;
	ld.global.f32 	%f43, [%rd42+4];
	mul.wide.s32 	%rd43, %r18, 4;
	add.s64 	%rd44, %rd37, %rd43;
	ld.global.f32 	%f44, [%rd44];
	fma.rn.f32 	%f45, %f43, %f44, %f42;
	ld.global.f32 	%f46, [%rd42+8];
	add.s64 	%rd45, %rd44, %rd43;
	ld.global.f32 	%f47, [%rd45];
	fma.rn.f32 	%f48, %f46, %f47, %f45;
	ld.global.f32 	%f49, [%rd42+12];
	add.s64 	%rd46, %rd45, %rd43;
	ld.global.f32 	%f50, [%rd46];
	fma.rn.f32 	%f66, %f49, %f50, %f48;
	add.s32 	%r38, %r38, 4;
$L__BB0_7:
	setp.eq.s32 	%p6, %r13, 0;
	@%p6 bra 	$L__BB0_12;
	setp.eq.s32 	%p7, %r13, 1;
	@%p7 bra 	$L__BB0_10;
	add.s32 	%r29, %r38, %r3;
	mul.wide.u32 	%rd47, %r29, 4;
	add.s64 	%rd48, %rd2, %rd47;
	ld.global.f32 	%f52, [%rd48];
	mad.lo.s32 	%r30, %r38, %r18, %r2;
	mul.wide.s32 	%rd49, %r30, 4;
	add.s64 	%rd50, %rd1, %rd49;
	ld.global.f32 	%f53, [%rd50];
	fma.rn.f32 	%f54, %f52, %f53, %f66;
	cvt.u64.u32 	%rd51, %r3;
	cvt.u64.u32 	%rd52, %r38;
	add.s64 	%rd53, %rd52, %rd51;
	shl.b64 	%rd54, %rd53, 2;
	add.s64 	%rd55, %rd2, %rd54;
	ld.global.f32 	%f55, [%rd55+4];
	mul.wide.s32 	%rd56, %r18, 4;
	add.s64 	%rd57, %rd50, %rd56;
	ld.global.f32 	%f56, [%rd57];
	fma.rn.f32 	%f66, %f55, %f56, %f54;
	add.s32 	%r38, %r38, 2;
$L__BB0_10:
	and.b32  	%r31, %r18, 1;
	setp.eq.b32 	%p8, %r31, 1;
	not.pred 	%p9, %p8;
	@%p9 bra 	$L__BB0_12;
	add.s32 	%r32, %r38, %r3;
	mul.wide.u32 	%rd58, %r32, 4;
	add.s64 	%rd59, %rd2, %rd58;
	ld.global.f32 	%f57, [%rd59];
	mad.lo.s32 	%r33, %r38, %r18, %r2;
	mul.wide.s32 	%rd60, %r33, 4;
	add.s64 	%rd61, %rd1, %rd60;
	ld.global.f32 	%f58, [%rd61];
	fma.rn.f32 	%f66, %f57, %f58, %f66;
$L__BB0_12:
	ld.param.u64 	%rd65, [_Z13matMultKernelPfS_S_i_param_2];
	add.s32 	%r34, %r3, %r2;
	cvta.to.global.u64 	%rd62, %rd65;
	mul.wide.s32 	%rd63, %r34, 4;
	add.s64 	%rd64, %rd62, %rd63;
	st.global.f32 	[%rd64], %f66;
$L__BB0_13:
	ret;

}


// ===== COMPILED SASS (sm_100) =====

	.target	sm_100

	.elftype	@"ET_EXEC"


//--------------------- .note.nv.tkinfo           --------------------------
	.section	.note.nv.tkinfo,"",@"SHT_NOTE"
	.sectionflags	@"SHF_NOTE_NV_TKINFO"
	.tkinfo
        /*0018*/ 	.word	0x00000002
        /*0030*/ 	.string	""
        /*0030*/ 	.string	"ptxas"
        /*0030*/ 	.string	"Cuda compilation tools, release 13.0, V13.0.88"
        /*0030*/ 	.string	"Build cuda_13.0.r13.0/compiler.36424714_0"
        /*0030*/ 	.string	"-arch sm_100 -m 64 "



//--------------------- .note.nv.cuinfo           --------------------------
	.section	.note.nv.cuinfo,"",@"SHT_NOTE"
	.sectionflags	@"SHF_NOTE_NV_CUINFO"
        /*0018*/ 	.short	0x0002
        /*001a*/ 	.short	0x0064
        /*001c*/ 	.short	0x0082
	.zero		2


//--------------------- .nv.info                  --------------------------
	.section	.nv.info,"",@"SHT_CUDA_INFO"
	.align	4


	//----- nvinfo : EIATTR_REGCOUNT
	.align		4
        /*0000*/ 	.byte	0x04, 0x2f
        /*0002*/ 	.short	(.L_1 - .L_0)
	.align		4
.L_0:
        /*0004*/ 	.word	index@(_Z13matMultKernelPfS_S_i)
        /*0008*/ 	.word	0x0000001e


	//----- nvinfo : EIATTR_FRAME_SIZE
	.align		4
.L_1:
        /*000c*/ 	.byte	0x04, 0x11
        /*000e*/ 	.short	(.L_3 - .L_2)
	.align		4
.L_2:
        /*0010*/ 	.word	index@(_Z13matMultKernelPfS_S_i)
        /*0014*/ 	.word	0x00000000


	//----- nvinfo : EIATTR_MIN_STACK_SIZE
	.align		4
.L_3:
        /*0018*/ 	.byte	0x04, 0x12
        /*001a*/ 	.short	(.L_5 - .L_4)
	.align		4
.L_4:
        /*001c*/ 	.word	index@(_Z13matMultKernelPfS_S_i)
        /*0020*/ 	.word	0x00000000
.L_5:


//--------------------- .nv.compat                --------------------------
	.section	.nv.compat,"",@"SHT_CUDA_COMPAT_INFO"
	.align	4
        /*0000*/ 	.byte	0x02, 0x09, 0x00, 0x00, 0x02, 0x02, 0x01, 0x00, 0x02, 0x05, 0x05, 0x00, 0x03, 0x07, 0x01, 0x01
        /*0010*/ 	.byte	0x02, 0x03, 0x00, 0x00, 0x02, 0x06, 0x01, 0x00, 0x04, 0x0b, 0x08, 0x00, 0x09, 0x00, 0x00, 0x00
        /*0020*/ 	.byte	0x00, 0x00, 0x00, 0x00


//--------------------- .nv.info._Z13matMultKernelPfS_S_i --------------------------
	.section	.nv.info._Z13matMultKernelPfS_S_i,"",@"SHT_CUDA_INFO"
	.sectionflags	@""
	.align	4


	//----- nvinfo : EIATTR_CUDA_API_VERSION
	.align		4
        /*0000*/ 	.byte	0x04, 0x37
        /*0002*/ 	.short	(.L_7 - .L_6)
.L_6:
        /*0004*/ 	.word	0x00000082


	//----- nvinfo : EIATTR_KPARAM_INFO
	.align		4
.L_7:
        /*0008*/ 	.byte	0x04, 0x17
        /*000a*/ 	.short	(.L_9 - .L_8)
.L_8:
        /*000c*/ 	.word	0x00000000
        /*0010*/ 	.short	0x0003
        /*0012*/ 	.short	0x0018
        /*0014*/ 	.byte	0x00, 0xf0, 0x11, 0x00


	//----- nvinfo : EIATTR_KPARAM_INFO
	.align		4
.L_9:
        /*0018*/ 	.byte	0x04, 0x17
        /*001a*/ 	.short	(.L_11 - .L_10)
.L_10:
        /*001c*/ 	.word	0x00000000
        /*0020*/ 	.short	0x0002
        /*0022*/ 	.short	0x0010
        /*0024*/ 	.byte	0x00, 0xf5, 0x21, 0x00


	//----- nvinfo : EIATTR_KPARAM_INFO
	.align		4
.L_11:
        /*0028*/ 	.byte	0x04, 0x17
        /*002a*/ 	.short	(.L_13 - .L_12)
.L_12:
        /*002c*/ 	.word	0x00000000
        /*0030*/ 	.short	0x0001
        /*0032*/ 	.short	0x0008
        /*0034*/ 	.byte	0x00, 0xf5, 0x21, 0x00


	//----- nvinfo : EIATTR_KPARAM_INFO
	.align		4
.L_13:
        /*0038*/ 	.byte	0x04, 0x17
        /*003a*/ 	.short	(.L_15 - .L_14)
.L_14:
        /*003c*/ 	.word	0x00000000
        /*0040*/ 	.short	0x0000
        /*0042*/ 	.short	0x0000
        /*0044*/ 	.byte	0x00, 0xf5, 0x21, 0x00


	//----- nvinfo : EIATTR_SPARSE_MMA_MASK
	.align		4
.L_15:
        /*0048*/ 	.byte	0x03, 0x50
        /*004a*/ 	.short	0x0000


	//----- nvinfo : EIATTR_MAXREG_COUNT
	.align		4
        /*004c*/ 	.byte	0x03, 0x1b
        /*004e*/ 	.short	0x00ff


	//----- nvinfo : EIATTR_MERCURY_ISA_VERSION
	.align		4
        /*0050*/ 	.byte	0x03, 0x5f
        /*0052*/ 	.short	0x0101


	//----- nvinfo : EIATTR_VRC_CTA_INIT_COUNT
	.align		4
        /*0054*/ 	.byte	0x02, 0x4a
	.zero		1
	.zero		1


	//----- nvinfo : EIATTR_EXIT_INSTR_OFFSETS
	.align		4
        /*0058*/ 	.byte	0x04, 0x1c
        /*005a*/ 	.short	(.L_17 - .L_16)


	//   ....[0]....
.L_16:
        /*005c*/ 	.word	0x000000c0


	//   ....[1]....
        /*0060*/ 	.word	0x00000a90


	//----- nvinfo : EIATTR_CBANK_PARAM_SIZE
	.align		4
.L_17:
        /*0064*/ 	.byte	0x03, 0x19
        /*0066*/ 	.short	0x001c


	//----- nvinfo : EIATTR_PARAM_CBANK
	.align		4
        /*0068*/ 	.byte	0x04, 0x0a
        /*006a*/ 	.short	(.L_19 - .L_18)
	.align		4
.L_18:
        /*006c*/ 	.word	index@(.nv.constant0._Z13matMultKernelPfS_S_i)
        /*0070*/ 	.short	0x0380
        /*0072*/ 	.short	0x001c


	//----- nvinfo : EIATTR_SW_WAR
	.align		4
.L_19:
        /*0074*/ 	.byte	0x04, 0x36
        /*0076*/ 	.short	(.L_21 - .L_20)
.L_20:
        /*0078*/ 	.word	0x00000008
.L_21:


//--------------------- .nv.callgraph             --------------------------
	.section	.nv.callgraph,"",@"SHT_CUDA_CALLGRAPH"
	.align	4
	.sectionentsize	8
	.align		4
        /*0000*/ 	.word	0x00000000
	.align		4
        /*0004*/ 	.word	0xffffffff
	.align		4
        /*0008*/ 	.word	0x00000000
	.align		4
        /*000c*/ 	.word	0xfffffffe
	.align		4
        /*0010*/ 	.word	0x00000000
	.align		4
        /*0014*/ 	.word	0xfffffffd
	.align		4
        /*0018*/ 	.word	0x00000000
	.align		4
        /*001c*/ 	.word	0xfffffffc


//--------------------- .text._Z13matMultKernelPfS_S_i --------------------------
	.section	.text._Z13matMultKernelPfS_S_i,"ax",@progbits
	.align	128
        .global         _Z13matMultKernelPfS_S_i
        .type           _Z13matMultKernelPfS_S_i,@function
        .size           _Z13matMultKernelPfS_S_i,(.L_x_5 - _Z13matMultKernelPfS_S_i)
        .other          _Z13matMultKernelPfS_S_i,@"STO_CUDA_ENTRY STV_DEFAULT"
_Z13matMultKernelPfS_S_i:
.text._Z13matMultKernelPfS_S_i:
[----:B------:R-:W-:Y:S01]  /*0000*/  LDC R1, c[0x0][0x37c] ;  /* 0x0000df00ff017b82 */ /* 0x000fe20000000800 */
[----:B------:R-:W0:Y:S07]  /*0010*/  S2R R0, SR_TID.Y ;  /* 0x0000000000007919 */ /* 0x000e2e0000002200 */
[----:B------:R-:W0:Y:S01]  /*0020*/  S2UR UR4, SR_CTAID.Y ;  /* 0x00000000000479c3 */ /* 0x000e220000002600 */
[----:B------:R-:W1:Y:S01]  /*0030*/  LDCU UR20, c[0x0][0x398] ;  /* 0x00007300ff1477ac */ /* 0x000e620008000800 */
[----:B------:R-:W2:Y:S06]  /*0040*/  S2R R3, SR_TID.X ;  /* 0x0000000000037919 */ /* 0x000eac0000002100 */
[----:B------:R-:W0:Y:S08]  /*0050*/  LDC R13, c[0x0][0x364] ;  /* 0x0000d900ff0d7b82 */ /* 0x000e300000000800 */
[----:B------:R-:W2:Y:S08]  /*0060*/  S2UR UR5, SR_CTAID.X ;  /* 0x00000000000579c3 */ /* 0x000eb00000002500 */
[----:B------:R-:W2:Y:S01]  /*0070*/  LDC R2, c[0x0][0x360] ;  /* 0x0000d800ff027b82 */ /* 0x000ea20000000800 */
[----:B0-----:R-:W-:-:S02]  /*0080*/  IMAD R13, R13, UR4, R0 ;  /* 0x000000040d0d7c24 */ /* 0x001fc4000f8e0200 */
[----:B--2---:R-:W-:-:S05]  /*0090*/  IMAD R0, R2, UR5, R3 ;  /* 0x0000000502007c24 */ /* 0x004fca000f8e0203 */
[----:B------:R-:W-:-:S04]  /*00a0*/  VIMNMX R2, PT, PT, R13, R0, !PT ;  /* 0x000000000d027248 */ /* 0x000fc80007fe0100 */
[----:B-1----:R-:W-:-:S13]  /*00b0*/  ISETP.GE.AND P0, PT, R2, UR20, PT ;  /* 0x0000001402007c0c */ /* 0x002fda000bf06270 */
[----:B------:R-:W-:Y:S05]  /*00c0*/  @P0 EXIT ;  /* 0x000000000000094d */ /* 0x000fea0003800000 */
[----:B------:R-:W-:Y:S01]  /*00d0*/  UISETP.GE.U32.AND UP0, UPT, UR20, 0x8, UPT ;  /* 0x000000081400788c */ /* 0x000fe2000bf06070 */
[----:B------:R-:W-:Y:S02]  /*00e0*/  HFMA2 R12, -RZ, RZ, 0, 0 ;  /* 0x00000000ff0c7431 */ /* 0x000fe400000001ff */
[----:B------:R-:W-:Y:S01]  /*00f0*/  IMAD R13, R13, UR20, RZ ;  /* 0x000000140d0d7c24 */ /* 0x000fe2000f8e02ff */
[----:B------:R-:W-:Y:S01]  /*0100*/  UMOV UR4, URZ ;  /* 0x000000ff00047c82 */ /* 0x000fe20008000000 */
[----:B------:R-:W0:Y:S04]  /*0110*/  LDCU.64 UR18, c[0x0][0x358] ;  /* 0x00006b00ff1277ac */ /* 0x000e280008000a00 */
[----:B------:R-:W-:Y:S05]  /*0120*/  BRA.U !UP0, `(.L_x_0) ;  /* 0x0000000508047547 */ /* 0x000fea000b800000 */
[----:B------:R-:W1:Y:S01]  /*0130*/  LDCU.128 UR24, c[0x0][0x380] ;  /* 0x00007000ff1877ac */ /* 0x000e620008000c00 */
[----:B------:R-:W-:Y:S02]  /*0140*/  MOV R12, RZ ;  /* 0x000000ff000c7202 */ /* 0x000fe40000000f00 */
[----:B------:R-:W-:Y:S01]  /*0150*/  MOV R14, R0 ;  /* 0x00000000000e7202 */ /* 0x000fe20000000f00 */
[----:B------:R-:W-:-:S04]  /*0160*/  ULOP3.LUT UR4, UR20, 0x7ffffff8, URZ, 0xc0, !UPT ;  /* 0x7ffffff814047892 */ /* 0x000fc8000f8ec0ff */
[----:B------:R-:W-:Y:S01]  /*0170*/  UIADD3 UR5, UPT, UPT, -UR4, URZ, URZ ;  /* 0x000000ff04057290 */ /* 0x000fe2000fffe1ff */
[----:B-1----:R-:W-:Y:S01]  /*0180*/  MOV R2, UR24 ;  /* 0x0000001800027c02 */ /* 0x002fe20008000f00 */
[----:B------:R-:W-:Y:S01]  /*0190*/  UIMAD.WIDE UR6, UR20, 0x8, UR26 ;  /* 0x00000008140678a5 */ /* 0x000fe2000f8e021a */
[----:B------:R-:W-:Y:S01]  /*01a0*/  MOV R3, UR25 ;  /* 0x0000001900037c02 */ /* 0x000fe20008000f00 */
[----:B------:R-:W-:Y:S02]  /*01b0*/  UIMAD.WIDE UR8, UR20, 0xc, UR26 ;  /* 0x0000000c140878a5 */ /* 0x000fe4000f8e021a */
[----:B------:R-:W-:Y:S01]  /*01c0*/  UIMAD.WIDE UR10, UR20, 0x10, UR26 ;  /* 0x00000010140a78a5 */ /* 0x000fe2000f8e021a */
[----:B------:R-:W-:Y:S01]  /*01d0*/  IMAD.WIDE.U32 R2, R13, 0x4, R2 ;  /* 0x000000040d027825 */ /* 0x000fe200078e0002 */
[----:B------:R-:W-:Y:S02]  /*01e0*/  UIMAD.WIDE UR12, UR20, 0x14, UR26 ;  /* 0x00000014140c78a5 */ /* 0x000fe4000f8e021a */
[----:B------:R-:W-:Y:S01]  /*01f0*/  UIMAD.WIDE UR14, UR20, 0x18, UR26 ;  /* 0x00000018140e78a5 */ /* 0x000fe2000f8e021a */
[----:B------:R-:W-:Y:S01]  /*0200*/  IADD3 R2, P0, PT, R2, 0x10, RZ ;  /* 0x0000001002027810 */ /* 0x000fe20007f1e0ff */
[----:B------:R-:W-:-:S03]  /*0210*/  UIMAD.WIDE UR16, UR20, 0x1c, UR26 ;  /* 0x0000001c141078a5 */ /* 0x000fc6000f8e021a */
[----:B------:R-:W-:-:S09]  /*0220*/  IADD3.X R3, PT, PT, RZ, R3, RZ, P0, !PT ;  /* 0x00000003ff037210 */ /* 0x000fd200007fe4ff */
.L_x_1:
[----:B------:R-:W-:Y:S01]  /*0230*/  UIMAD.WIDE UR22, UR20, 0x4, UR26 ;  /* 0x00000004141678a5 */ /* 0x000fe2000f8e021a */
[----:B------:R-:W-:Y:S02]  /*0240*/  IMAD.MOV.U32 R23, RZ, RZ, 0x4 ;  /* 0x00000004ff177424 */ /* 0x000fe400078e00ff */
[----:B------:R-:W-:Y:S01]  /*0250*/  HFMA2 R11, -RZ, RZ, 0, 2.384185791015625e-07 ;  /* 0x00000004ff0b7431 */ /* 0x000fe200000001ff */
[----:B------:R-:W-:Y:S01]  /*0260*/  MOV R25, 0x4 ;  /* 0x0000000400197802 */ /* 0x000fe20000000f00 */
[----:B0-----:R-:W2:Y:S01]  /*0270*/  LDG.E R21, desc[UR18][R2.64+-0x10] ;  /* 0xfffff01202157981 */ /* 0x001ea2000c1e1900 */
[C---:B------:R-:W-:Y:S01]  /*0280*/  IMAD.WIDE R22, R14.reuse, R23, UR26 ;  /* 0x0000001a0e167e25 */ /* 0x040fe2000f8e0217 */
[----:B------:R-:W-:Y:S02]  /*0290*/  MOV R8, UR22 ;  /* 0x0000001600087c02 */ /* 0x000fe40008000f00 */
[----:B------:R-:W-:Y:S01]  /*02a0*/  MOV R9, UR23 ;  /* 0x0000001700097c02 */ /* 0x000fe20008000f00 */
[----:B------:R-:W3:Y:S02]  /*02b0*/  LDG.E R19, desc[UR18][R2.64+-0xc] ;  /* 0xfffff41202137981 */ /* 0x000ee4000c1e1900 */
[----:B------:R-:W-:-:S02]  /*02c0*/  IMAD.WIDE R8, R14, 0x4, R8 ;  /* 0x000000040e087825 */ /* 0x000fc400078e0208 */
[----:B------:R-:W2:Y:S01]  /*02d0*/  LDG.E R22, desc[UR18][R22.64] ;  /* 0x0000001216167981 */ /* 0x000ea2000c1e1900 */
[----:B------:R-:W-:Y:S01]  /*02e0*/  MOV R5, 0x4 ;  /* 0x0000000400057802 */ /* 0x000fe20000000f00 */
[C---:B------:R-:W-:Y:S02]  /*02f0*/  IMAD.WIDE R24, R14.reuse, R25, UR6 ;  /* 0x000000060e187e25 */ /* 0x040fe4000f8e0219 */
[----:B------:R0:W3:Y:S02]  /*0300*/  LDG.E R20, desc[UR18][R8.64] ;  /* 0x0000001208147981 */ /* 0x0000e4000c1e1900 */
[----:B------:R-:W-:Y:S02]  /*0310*/  IMAD.WIDE R10, R14, R11, UR8 ;  /* 0x000000080e0a7e25 */ /* 0x000fe4000f8e020b */
[----:B------:R-:W4:Y:S04]  /*0320*/  LDG.E R18, desc[UR18][R24.64] ;  /* 0x0000001218127981 */ /* 0x000f28000c1e1900 */
[----:B------:R-:W4:Y:S01]  /*0330*/  LDG.E R17, desc[UR18][R2.64+-0x8] ;  /* 0xfffff81202117981 */ /* 0x000f22000c1e1900 */
[----:B0-----:R-:W-:-:S02]  /*0340*/  HFMA2 R9, -RZ, RZ, 0, 2.384185791015625e-07 ;  /* 0x00000004ff097431 */ /* 0x001fc400000001ff */
[----:B------:R-:W-:Y:S01]  /*0350*/  IMAD.MOV.U32 R7, RZ, RZ, 0x4 ;  /* 0x00000004ff077424 */ /* 0x000fe200078e00ff */
[----:B------:R0:W5:Y:S01]  /*0360*/  LDG.E R16, desc[UR18][R10.64] ;  /* 0x000000120a107981 */ /* 0x000162000c1e1900 */
[----:B------:R-:W-:-:S03]  /*0370*/  IMAD.WIDE R4, R14, R5, UR10 ;  /* 0x0000000a0e047e25 */ /* 0x000fc6000f8e0205 */
[----:B------:R-:W5:Y:S01]  /*0380*/  LDG.E R15, desc[UR18][R2.64+-0x4] ;  /* 0xfffffc12020f7981 */ /* 0x000f62000c1e1900 */
[C---:B------:R-:W-:Y:S01]  /*0390*/  IMAD.WIDE R6, R14.reuse, R7, UR12 ;  /* 0x0000000c0e067e25 */ /* 0x040fe2000f8e0207 */
[----:B------:R-:W-:Y:S02]  /*03a0*/  MOV R27, 0x4 ;  /* 0x00000004001b7802 */ /* 0x000fe40000000f00 */
[----:B------:R1:W5:Y:S01]  /*03b0*/  LDG.E R4, desc[UR18][R4.64] ;  /* 0x0000001204047981 */ /* 0x000362000c1e1900 */
[----:B------:R-:W-:-:S03]  /*03c0*/  IMAD.WIDE R8, R14, R9, UR14 ;  /* 0x0000000e0e087e25 */ /* 0x000fc6000f8e0209 */
[----:B------:R-:W5:Y:S01]  /*03d0*/  LDG.E R23, desc[UR18][R2.64] ;  /* 0x0000001202177981 */ /* 0x000f62000c1e1900 */
[----:B0-----:R-:W-:-:S03]  /*03e0*/  IMAD.WIDE R10, R14, R27, UR16 ;  /* 0x000000100e0a7e25 */ /* 0x001fc6000f8e021b */
[----:B------:R-:W5:Y:S04]  /*03f0*/  LDG.E R7, desc[UR18][R6.64] ;  /* 0x0000001206077981 */ /* 0x000f68000c1e1900 */
[----:B------:R-:W5:Y:S04]  /*0400*/  LDG.E R24, desc[UR18][R2.64+0x4] ;  /* 0x0000041202187981 */ /* 0x000f68000c1e1900 */
[----:B------:R-:W5:Y:S04]  /*0410*/  LDG.E R8, desc[UR18][R8.64] ;  /* 0x0000001208087981 */ /* 0x000f68000c1e1900 */
[----:B------:R-:W5:Y:S04]  /*0420*/  LDG.E R25, desc[UR18][R2.64+0x8] ;  /* 0x0000081202197981 */ /* 0x000f68000c1e1900 */
[----:B------:R-:W5:Y:S04]  /*0430*/  LDG.E R10, desc[UR18][R10.64] ;  /* 0x000000120a0a7981 */ /* 0x000f68000c1e1900 */
[----:B------:R0:W5:Y:S01]  /*0440*/  LDG.E R27, desc[UR18][R2.64+0xc] ;  /* 0x00000c12021b7981 */ /* 0x000162000c1e1900 */
[----:B------:R-:W-:-:S04]  /*0450*/  UIADD3 UR5, UPT, UPT, UR5, 0x8, URZ ;  /* 0x0000000805057890 */ /* 0x000fc8000fffe0ff */
[----:B------:R-:W-:Y:S01]  /*0460*/  UISETP.NE.AND UP0, UPT, UR5, URZ, UPT ;  /* 0x000000ff0500728c */ /* 0x000fe2000bf05270 */
[----:B-1----:R-:W-:Y:S02]  /*0470*/  MOV R5, UR20 ;  /* 0x0000001400057c02 */ /* 0x002fe40008000f00 */
[----:B0-----:R-:W-:Y:S02]  /*0480*/  IADD3 R2, P0, PT, R2, 0x20, RZ ;  /* 0x0000002002027810 */ /* 0x001fe40007f1e0ff */
[----:B------:R-:W-:Y:S02]  /*0490*/  LEA R14, R5, R14, 0x3 ;  /* 0x0000000e050e7211 */ /* 0x000fe400078e18ff */
[----:B------:R-:W-:Y:S01]  /*04a0*/  IADD3.X R3, PT, PT, RZ, R3, RZ, P0, !PT ;  /* 0x00000003ff037210 */ /* 0x000fe200007fe4ff */
[----:B--2---:R-:W-:-:S04]  /*04b0*/  FFMA R22, R21, R22, R12 ;  /* 0x0000001615167223 */ /* 0x004fc8000000000c */
[----:B---3--:R-:W-:-:S04]  /*04c0*/  FFMA R20, R19, R20, R22 ;  /* 0x0000001413147223 */ /* 0x008fc80000000016 */
[----:B----4-:R-:W-:-:S04]  /*04d0*/  FFMA R18, R17, R18, R20 ;  /* 0x0000001211127223 */ /* 0x010fc80000000014 */
[----:B-----5:R-:W-:-:S04]  /*04e0*/  FFMA R16, R15, R16, R18 ;  /* 0x000000100f107223 */ /* 0x020fc80000000012 */
[----:B------:R-:W-:-:S04]  /*04f0*/  FFMA R23, R23, R4, R16 ;  /* 0x0000000417177223 */ /* 0x000fc80000000010 */
[----:B------:R-:W-:-:S04]  /*0500*/  FFMA R24, R24, R7, R23 ;  /* 0x0000000718187223 */ /* 0x000fc80000000017 */
[----:B------:R-:W-:-:S04]  /*0510*/  FFMA R8, R25, R8, R24 ;  /* 0x0000000819087223 */ /* 0x000fc80000000018 */
[----:B------:R-:W-:Y:S01]  /*0520*/  FFMA R12, R27, R10, R8 ;  /* 0x0000000a1b0c7223 */ /* 0x000fe20000000008 */
[----:B------:R-:W-:Y:S06]  /*0530*/  BRA.U UP0, `(.L_x_1) ;  /* 0xfffffffd003c7547 */ /* 0x000fec000b83ffff */
.L_x_0:
[----:B------:R-:W-:-:S04]  /*0540*/  ULOP3.LUT UR6, UR20, 0x7, URZ, 0xc0, !UPT ;  /* 0x0000000714067892 */ /* 0x000fc8000f8ec0ff */
[----:B------:R-:W-:-:S09]  /*0550*/  UISETP.NE.AND UP0, UPT, UR6, URZ, UPT ;  /* 0x000000ff0600728c */ /* 0x000fd2000bf05270 */
[----:B------:R-:W-:Y:S05]  /*0560*/  BRA.U !UP0, `(.L_x_2) ;  /* 0x0000000508387547 */ /* 0x000fea000b800000 */
[----:B------:R-:W-:Y:S02]  /*0570*/  UISETP.GE.U32.AND UP0, UPT, UR6, 0x4, UPT ;  /* 0x000000040600788c */ /* 0x000fe4000bf06070 */
[----:B------:R-:W-:-:S04]  /*0580*/  ULOP3.LUT UR5, UR20, 0x3, URZ, 0xc0, !UPT ;  /* 0x0000000314057892 */ /* 0x000fc8000f8ec0ff */
[----:B------:R-:W-:-:S03]  /*0590*/  UISETP.NE.AND UP1, UPT, UR5, URZ, UPT ;  /* 0x000000ff0500728c */ /* 0x000fc6000bf25270 */
[----:B------:R-:W-:Y:S08]  /*05a0*/  BRA.U !UP0, `(.L_x_3) ;  /* 0x00000001087c7547 */ /* 0x000ff0000b800000 */
[----:B------:R-:W1:Y:S01]  /*05b0*/  LDC.64 R6, c[0x0][0x388] ;  /* 0x0000e200ff067b82 */ /* 0x000e620000000a00 */
[----:B------:R-:W2:Y:S01]  /*05c0*/  LDCU.64 UR6, c[0x0][0x380] ;  /* 0x00007000ff0677ac */ /* 0x000ea20008000a00 */
[----:B------:R-:W-:Y:S01]  /*05d0*/  IMAD.U32 R9, RZ, RZ, UR4 ;  /* 0x00000004ff097e24 */ /* 0x000fe2000f8e00ff */
[C---:B------:R-:W-:Y:S02]  /*05e0*/  IADD3 R3, PT, PT, R13.reuse, UR4, RZ ;  /* 0x000000040d037c10 */ /* 0x040fe4000fffe0ff */
[----:B------:R-:W-:Y:S01]  /*05f0*/  IADD3 R10, P0, PT, R13, UR4, RZ ;  /* 0x000000040d0a7c10 */ /* 0x000fe2000ff1e0ff */
[----:B------:R-:W-:Y:S01]  /*0600*/  IMAD R9, R9, UR20, R0 ;  /* 0x0000001409097c24 */ /* 0x000fe2000f8e0200 */
[----:B------:R-:W-:Y:S01]  /*0610*/  MOV R11, UR20 ;  /* 0x00000014000b7c02 */ /* 0x000fe20008000f00 */
[----:B------:R-:W3:Y:S01]  /*0620*/  LDC.64 R4, c[0x0][0x380] ;  /* 0x0000e000ff047b82 */ /* 0x000ee20000000a00 */
[----:B------:R-:W-:Y:S01]  /*0630*/  MOV R15, UR20 ;  /* 0x00000014000f7c02 */ /* 0x000fe20008000f00 */
[----:B-1----:R-:W-:Y:S01]  /*0640*/  IMAD.WIDE R6, R9, 0x4, R6 ;  /* 0x0000000409067825 */ /* 0x002fe200078e0206 */
[----:B------:R-:W-:-:S05]  /*0650*/  MOV R9, UR20 ;  /* 0x0000001400097c02 */ /* 0x000fca0008000f00 */
[----:B------:R-:W-:Y:S02]  /*0660*/  IMAD.WIDE R8, R9, 0x4, R6 ;  /* 0x0000000409087825 */ /* 0x000fe400078e0206 */
[----:B0-----:R-:W4:Y:S02]  /*0670*/  LDG.E R6, desc[UR18][R6.64] ;  /* 0x0000001206067981 */ /* 0x001f24000c1e1900 */
[----:B---3--:R-:W-:Y:S01]  /*0680*/  IMAD.WIDE.U32 R4, R3, 0x4, R4 ;  /* 0x0000000403047825 */ /* 0x008fe200078e0004 */
[----:B------:R-:W-:Y:S01]  /*0690*/  IADD3.X R3, PT, PT, RZ, RZ, RZ, P0, !PT ;  /* 0x000000ffff037210 */ /* 0x000fe200007fe4ff */
[----:B------:R-:W3:Y:S01]  /*06a0*/  LDG.E R17, desc[UR18][R8.64] ;  /* 0x0000001208117981 */ /* 0x000ee2000c1e1900 */
[----:B--2---:R-:W-:-:S03]  /*06b0*/  LEA R2, P0, R10, UR6, 0x2 ;  /* 0x000000060a027c11 */ /* 0x004fc6000f8010ff */
[----:B------:R-:W4:Y:S01]  /*06c0*/  LDG.E R5, desc[UR18][R4.64] ;  /* 0x0000001204057981 */ /* 0x000f22000c1e1900 */
[----:B------:R-:W-:Y:S01]  /*06d0*/  LEA.HI.X R3, R10, UR7, R3, 0x2, P0 ;  /* 0x000000070a037c11 */ /* 0x000fe200080f1403 */
[----:B------:R-:W-:-:S04]  /*06e0*/  IMAD.WIDE R10, R11, 0x4, R8 ;  /* 0x000000040b0a7825 */ /* 0x000fc800078e0208 */
[----:B------:R-:W3:Y:S01]  /*06f0*/  LDG.E R16, desc[UR18][R2.64+0x4] ;  /* 0x0000041202107981 */ /* 0x000ee2000c1e1900 */
[----:B------:R-:W-:-:S03]  /*0700*/  IMAD.WIDE R14, R15, 0x4, R10 ;  /* 0x000000040f0e7825 */ /* 0x000fc600078e020a */
[----:B------:R-:W2:Y:S04]  /*0710*/  LDG.E R19, desc[UR18][R10.64] ;  /* 0x000000120a137981 */ /* 0x000ea8000c1e1900 */
[----:B------:R-:W2:Y:S04]  /*0720*/  LDG.E R18, desc[UR18][R2.64+0x8] ;  /* 0x0000081202127981 */ /* 0x000ea8000c1e1900 */
[----:B------:R-:W5:Y:S04]  /*0730*/  LDG.E R20, desc[UR18][R2.64+0xc] ;  /* 0x00000c1202147981 */ /* 0x000f68000c1e1900 */
[----:B------:R-:W5:Y:S01]  /*0740*/  LDG.E R14, desc[UR18][R14.64] ;  /* 0x000000120e0e7981 */ /* 0x000f62000c1e1900 */
[----:B------:R-:W-:Y:S01]  /*0750*/  UIADD3 UR4, UPT, UPT, UR4, 0x4, URZ ;  /* 0x0000000404047890 */ /* 0x000fe2000fffe0ff */
[----:B----4-:R-:W-:-:S04]  /*0760*/  FFMA R5, R5, R6, R12 ;  /* 0x0000000605057223 */ /* 0x010fc8000000000c */
[----:B---3--:R-:W-:-:S04]  /*0770*/  FFMA R5, R16, R17, R5 ;  /* 0x0000001110057223 */ /* 0x008fc80000000005 */
[----:B--2---:R-:W-:-:S04]  /*0780*/  FFMA R5, R18, R19, R5 ;  /* 0x0000001312057223 */ /* 0x004fc80000000005 */
[----:B-----5:R-:W-:-:S07]  /*0790*/  FFMA R12, R20, R14, R5 ;  /* 0x0000000e140c7223 */ /* 0x020fce0000000005 */
.L_x_3:
[----:B------:R-:W-:Y:S05]  /*07a0*/  BRA.U !UP1, `(.L_x_2) ;  /* 0x0000000109a87547 */ /* 0x000fea000b800000 */
[----:B------:R-:W-:Y:S01]  /*07b0*/  UISETP.NE.AND UP0, UPT, UR5, 0x1, UPT ;  /* 0x000000010500788c */ /* 0x000fe2000bf05270 */
[----:B------:R-:W-:Y:S01]  /*07c0*/  MOV R7, UR4 ;  /* 0x0000000400077c02 */ /* 0x000fe20008000f00 */
[----:B------:R-:W-:Y:S02]  /*07d0*/  ULOP3.LUT UR5, UR20, 0x1, URZ, 0xc0, !UPT ;  /* 0x0000000114057892 */ /* 0x000fe4000f8ec0ff */
[----:B------:R-:W-:Y:S02]  /*07e0*/  MOV R15, UR20 ;  /* 0x00000014000f7c02 */ /* 0x000fe40008000f00 */
[----:B------:R-:W-:Y:S01]  /*07f0*/  UISETP.NE.U32.AND UP1, UPT, UR5, 0x1, UPT ;  /* 0x000000010500788c */ /* 0x000fe2000bf25070 */
[----:B------:R-:W-:-:S04]  /*0800*/  PLOP3.LUT P1, PT, PT, PT, UP0, 0x80, 0x8 ;  /* 0x000000000008781c */ /* 0x000fc80003f2f008 */
[----:B------:R-:W1:Y:S01]  /*0810*/  @UP0 LDCU.128 UR8, c[0x0][0x380] ;  /* 0x00007000ff0807ac */ /* 0x000e620008000c00 */
[----:B------:R-:W-:Y:S01]  /*0820*/  PLOP3.LUT P0, PT, PT, PT, UP1, 0x80, 0x8 ;  /* 0x000000000008781c */ /* 0x000fe20003f0f018 */
[----:B------:R-:W2:Y:S04]  /*0830*/  @UP0 LDCU.64 UR6, c[0x0][0x380] ;  /* 0x00007000ff0607ac */ /* 0x000ea80008000a00 */
[----:B------:R-:W3:Y:S03]  /*0840*/  @!UP1 LDCU.128 UR12, c[0x0][0x380] ;  /* 0x00007000ff0c97ac */ /* 0x000ee60008000c00 */
[C---:B------:R-:W-:Y:S02]  /*0850*/  @P1 IADD3 R3, PT, PT, R13.reuse, UR4, RZ ;  /* 0x000000040d031c10 */ /* 0x040fe4000fffe0ff */
[----:B------:R-:W-:Y:S01]  /*0860*/  @P1 IADD3 R6, P2, PT, R13, UR4, RZ ;  /* 0x000000040d061c10 */ /* 0x000fe2000ff5e0ff */
[----:B------:R-:W-:Y:S01]  /*0870*/  @UP0 UIADD3 UR4, UPT, UPT, UR4, 0x2, URZ ;  /* 0x0000000204040890 */ /* 0x000fe2000fffe0ff */
[----:B-1----:R-:W-:Y:S01]  /*0880*/  MOV R11, UR9 ;  /* 0x00000009000b7c02 */ /* 0x002fe20008000f00 */
[----:B------:R-:W-:Y:S01]  /*0890*/  IMAD.U32 R10, RZ, RZ, UR8 ;  /* 0x00000008ff0a7e24 */ /* 0x000fe2000f8e00ff */
[----:B------:R-:W-:-:S02]  /*08a0*/  MOV R4, UR10 ;  /* 0x0000000a00047c02 */ /* 0x000fc40008000f00 */
[----:B------:R-:W-:Y:S01]  /*08b0*/  MOV R5, UR11 ;  /* 0x0000000b00057c02 */ /* 0x000fe20008000f00 */
[----:B------:R-:W-:-:S04]  /*08c0*/  @P1 IMAD.WIDE.U32 R10, R3, 0x4, R10 ;  /* 0x00000004030a1825 */ /* 0x000fc800078e000a */
[----:B------:R-:W-:Y:S01]  /*08d0*/  @P1 IMAD R3, R7, UR20, R0 ;  /* 0x0000001407031c24 */ /* 0x000fe2000f8e0200 */
[----:B------:R-:W-:Y:S01]  /*08e0*/  @P1 IADD3.X R7, PT, PT, RZ, RZ, RZ, P2, !PT ;  /* 0x000000ffff071210 */ /* 0x000fe200017fe4ff */
[----:B------:R-:W-:Y:S01]  /*08f0*/  IMAD.U32 R19, RZ, RZ, UR4 ;  /* 0x00000004ff137e24 */ /* 0x000fe2000f8e00ff */
[C---:B--2---:R-:W-:Y:S01]  /*0900*/  @P1 LEA R2, P2, R6.reuse, UR6, 0x2 ;  /* 0x0000000606021c11 */ /* 0x044fe2000f8410ff */
[----:B------:R-:W-:Y:S01]  /*0910*/  @P1 IMAD.WIDE R4, R3, 0x4, R4 ;  /* 0x0000000403041825 */ /* 0x000fe200078e0204 */
[----:B------:R-:W-:Y:S01]  /*0920*/  @!P0 IADD3 R17, PT, PT, R13, UR4, RZ ;  /* 0x000000040d118c10 */ /* 0x000fe2000fffe0ff */
[----:B0-----:R-:W2:Y:S01]  /*0930*/  @P1 LDG.E R11, desc[UR18][R10.64] ;  /* 0x000000120a0b1981 */ /* 0x001ea2000c1e1900 */
[----:B------:R-:W-:Y:S01]  /*0940*/  @P1 LEA.HI.X R3, R6, UR7, R7, 0x2, P2 ;  /* 0x0000000706031c11 */ /* 0x000fe200090f1407 */
[----:B------:R-:W-:Y:S01]  /*0950*/  @!P0 IMAD R19, R19, UR20, R0 ;  /* 0x0000001413138c24 */ /* 0x000fe2000f8e0200 */
[----:B---3--:R-:W-:Y:S01]  /*0960*/  MOV R6, UR12 ;  /* 0x0000000c00067c02 */ /* 0x008fe20008000f00 */
[----:B------:R-:W-:Y:S01]  /*0970*/  @P1 IMAD.WIDE R14, R15, 0x4, R4 ;  /* 0x000000040f0e1825 */ /* 0x000fe200078e0204 */
[----:B------:R-:W-:Y:S01]  /*0980*/  MOV R7, UR13 ;  /* 0x0000000d00077c02 */ /* 0x000fe20008000f00 */
[----:B------:R-:W2:Y:S01]  /*0990*/  @P1 LDG.E R4, desc[UR18][R4.64] ;  /* 0x0000001204041981 */ /* 0x000ea2000c1e1900 */
[----:B------:R-:W-:-:S02]  /*09a0*/  MOV R8, UR14 ;  /* 0x0000000e00087c02 */ /* 0x000fc40008000f00 */
[----:B------:R-:W-:Y:S01]  /*09b0*/  MOV R9, UR15 ;  /* 0x0000000f00097c02 */ /* 0x000fe20008000f00 */
[----:B------:R-:W-:Y:S01]  /*09c0*/  @!P0 IMAD.WIDE.U32 R6, R17, 0x4, R6 ;  /* 0x0000000411068825 */ /* 0x000fe200078e0006 */
[----:B------:R-:W3:Y:S03]  /*09d0*/  @P1 LDG.E R14, desc[UR18][R14.64] ;  /* 0x000000120e0e1981 */ /* 0x000ee6000c1e1900 */
[----:B------:R-:W-:Y:S01]  /*09e0*/  @!P0 IMAD.WIDE R8, R19, 0x4, R8 ;  /* 0x0000000413088825 */ /* 0x000fe200078e0208 */
[----:B------:R-:W3:Y:S04]  /*09f0*/  @P1 LDG.E R2, desc[UR18][R2.64+0x4] ;  /* 0x0000041202021981 */ /* 0x000ee8000c1e1900 */
[----:B------:R-:W4:Y:S04]  /*0a00*/  @!P0 LDG.E R7, desc[UR18][R6.64] ;  /* 0x0000001206078981 */ /* 0x000f28000c1e1900 */
[----:B------:R-:W4:Y:S01]  /*0a10*/  @!P0 LDG.E R8, desc[UR18][R8.64] ;  /* 0x0000001208088981 */ /* 0x000f22000c1e1900 */
[----:B--2---:R-:W-:-:S04]  /*0a20*/  @P1 FFMA R11, R11, R4, R12 ;  /* 0x000000040b0b1223 */ /* 0x004fc8000000000c */
[----:B---3--:R-:W-:-:S04]  /*0a30*/  @P1 FFMA R12, R2, R14, R11 ;  /* 0x0000000e020c1223 */ /* 0x008fc8000000000b */
[----:B----4-:R-:W-:-:S07]  /*0a40*/  @!P0 FFMA R12, R7, R8, R12 ;  /* 0x00000008070c8223 */ /* 0x010fce000000000c */
.L_x_2:
[----:B------:R-:W1:Y:S01]  /*0a50*/  LDC.64 R2, c[0x0][0x390] ;  /* 0x0000e400ff027b82 */ /* 0x000e620000000a00 */
[----:B------:R-:W-:-:S05]  /*0a60*/  IADD3 R13, PT, PT, R0, R13, RZ ;  /* 0x0000000d000d7210 */ /* 0x000fca0007ffe0ff */
[----:B-1----:R-:W-:-:S05]  /*0a70*/  IMAD.WIDE R2, R13, 0x4, R2 ;  /* 0x000000040d027825 */ /* 0x002fca00078e0202 */
[----:B0-----:R-:W-:Y:S01]  /*0a80*/  STG.E desc[UR18][R2.64], R12 ;  /* 0x0000000c02007986 */ /* 0x001fe2000c101912 */
[----:B------:R-:W-:Y:S05]  /*0a90*/  EXIT ;  /* 0x000000000000794d */ /* 0x000fea0003800000 */
.L_x_4:
[----:B------:R-:W-:-:S00]  /*0aa0*/  BRA `(.L_x_4) ;  /* 0xfffffffc00fc7947 */ /* 0x000fc0000383ffff */
[----:B------:R-:W-:-:S00]  /*0ab0*/  NOP ;  /* 0x0000000000007918 */ /* 0x000fc00000000000 */
        /* <DEDUP_REMOVED lines=12> */
.L_x_5:


//--------------------- .nv.shared.reserved.0     --------------------------
	.section	.nv.shared.reserved.0,"aw",@nobits
	.weak		__nv_reservedSMEM_offset_0_alias
	.size		__nv_reservedSMEM_offset_0_alias, 0, 64
	.other		__nv_reservedSMEM_offset_0_alias,@"STO_CUDA_RESERVED_SHARED STV_DEFAULT"
__nv_reservedSMEM_offset_0_alias:
	.zero		0
	.zero		64


//--------------------- .nv.constant0._Z13matMultKernelPfS_S_i --------------------------
	.section	.nv.constant0._Z13matMultKernelPfS_S_i,"a",@progbits
	.sectionflags	@""
	.align	4
.nv.constant0._Z13matMultKernelPfS_S_i:
	.zero		924


//--------------------- SYMBOLS --------------------------

	.type		.nv.reservedSmem.offset0,@object
	.size		.nv.reservedSmem.offset0,0x4
